//
// Generated by NVIDIA NVVM Compiler
//
// Compiler Build ID: CL-36424714
// Cuda compilation tools, release 13.0, V13.0.88
// Based on NVVM 20.0.0
//

.version 9.0
.target sm_100
.address_size 64

	// .globl	_Z7vec_addPfS_S_

.visible .entry _Z7vec_addPfS_S_(
	.param .u64 .ptr .align 1 _Z7vec_addPfS_S__param_0,
	.param .u64 .ptr .align 1 _Z7vec_addPfS_S__param_1,
	.param .u64 .ptr .align 1 _Z7vec_addPfS_S__param_2
)
{
	.reg .pred 	%p<3>;
	.reg .b32 	%r<10>;
	.reg .b32 	%f<4>;
	.reg .b64 	%rd<11>;

	ld.param.u64 	%rd4, [_Z7vec_addPfS_S__param_0];
	ld.param.u64 	%rd5, [_Z7vec_addPfS_S__param_1];
	ld.param.u64 	%rd6, [_Z7vec_addPfS_S__param_2];
	mov.u32 	%r1, %ntid.x;
	mov.u32 	%r6, %ctaid.x;
	mov.u32 	%r7, %tid.x;
	mad.lo.s32 	%r9, %r1, %r6, %r7;
	setp.gt.s32 	%p1, %r9, 999999;
	@%p1 bra 	$L__BB0_3;
	mov.u32 	%r8, %nctaid.x;
	mul.lo.s32 	%r3, %r1, %r8;
	cvta.to.global.u64 	%rd1, %rd4;
	cvta.to.global.u64 	%rd2, %rd5;
	cvta.to.global.u64 	%rd3, %rd6;
$L__BB0_2:
	mul.wide.s32 	%rd7, %r9, 4;
	add.s64 	%rd8, %rd1, %rd7;
	ld.global.f32 	%f1, [%rd8];
	add.s64 	%rd9, %rd2, %rd7;
	ld.global.f32 	%f2, [%rd9];
	add.f32 	%f3, %f1, %f2;
	add.s64 	%rd10, %rd3, %rd7;
	st.global.f32 	[%rd10], %f3;
	add.s32 	%r9, %r9, %r3;
	setp.lt.s32 	%p2, %r9, 1000000;
	@%p2 bra 	$L__BB0_2;
$L__BB0_3:
	ret;

}


// ===== COMPILED SASS (sm_100) =====

	.target	sm_100

	.elftype	@"ET_EXEC"


//--------------------- .note.nv.tkinfo           --------------------------
	.section	.note.nv.tkinfo,"",@"SHT_NOTE"
	.sectionflags	@"SHF_NOTE_NV_TKINFO"
	.tkinfo
        /*0018*/ 	.word	0x00000002
        /*0030*/ 	.string	""
        /*0030*/ 	.string	"ptxas"
        /*0030*/ 	.string	"Cuda compilation tools, release 13.0, V13.0.88"
        /*0030*/ 	.string	"Build cuda_13.0.r13.0/compiler.36424714_0"
        /*0030*/ 	.string	"-arch sm_100 -m 64 "



//--------------------- .note.nv.cuinfo           --------------------------
	.section	.note.nv.cuinfo,"",@"SHT_NOTE"
	.sectionflags	@"SHF_NOTE_NV_CUINFO"
        /*0018*/ 	.short	0x0002
        /*001a*/ 	.short	0x0064
        /*001c*/ 	.short	0x0082
	.zero		2


//--------------------- .nv.info                  --------------------------
	.section	.nv.info,"",@"SHT_CUDA_INFO"
	.align	4


	//----- nvinfo : EIATTR_REGCOUNT
	.align		4
        /*0000*/ 	.byte	0x04, 0x2f
        /*0002*/ 	.short	(.L_1 - .L_0)
	.align		4
.L_0:
        /*0004*/ 	.word	index@(_Z7vec_addPfS_S_)
        /*0008*/ 	.word	0x00000012


	//----- nvinfo : EIATTR_FRAME_SIZE
	.align		4
.L_1:
        /*000c*/ 	.byte	0x04, 0x11
        /*000e*/ 	.short	(.L_3 - .L_2)
	.align		4
.L_2:
        /*0010*/ 	.word	index@(_Z7vec_addPfS_S_)
        /*0014*/ 	.word	0x00000000


	//----- nvinfo : EIATTR_MIN_STACK_SIZE
	.align		4
.L_3:
        /*0018*/ 	.byte	0x04, 0x12
        /*001a*/ 	.short	(.L_5 - .L_4)
	.align		4
.L_4:
        /*001c*/ 	.word	index@(_Z7vec_addPfS_S_)
        /*0020*/ 	.word	0x00000000
.L_5:


//--------------------- .nv.compat                --------------------------
	.section	.nv.compat,"",@"SHT_CUDA_COMPAT_INFO"
	.align	4
        /*0000*/ 	.byte	0x02, 0x09, 0x00, 0x00, 0x02, 0x02, 0x01, 0x00, 0x02, 0x05, 0x05, 0x00, 0x03, 0x07, 0x01, 0x01
        /*0010*/ 	.byte	0x02, 0x03, 0x00, 0x00, 0x02, 0x06, 0x01, 0x00, 0x04, 0x0b, 0x08, 0x00, 0x09, 0x00, 0x00, 0x00
        /*0020*/ 	.byte	0x00, 0x00, 0x00, 0x00


//--------------------- .nv.info._Z7vec_addPfS_S_ --------------------------
	.section	.nv.info._Z7vec_addPfS_S_,"",@"SHT_CUDA_INFO"
	.sectionflags	@""
	.align	4


	//----- nvinfo : EIATTR_CUDA_API_VERSION
	.align		4
        /*0000*/ 	.byte	0x04, 0x37
        /*0002*/ 	.short	(.L_7 - .L_6)
.L_6:
        /*0004*/ 	.word	0x00000082


	//----- nvinfo : EIATTR_KPARAM_INFO
	.align		4
.L_7:
        /*0008*/ 	.byte	0x04, 0x17
        /*000a*/ 	.short	(.L_9 - .L_8)
.L_8:
        /*000c*/ 	.word	0x00000000
        /*0010*/ 	.short	0x0002
        /*0012*/ 	.short	0x0010
        /*0014*/ 	.byte	0x00, 0xf5, 0x21, 0x00


	//----- nvinfo : EIATTR_KPARAM_INFO
	.align		4
.L_9:
        /*0018*/ 	.byte	0x04, 0x17
        /*001a*/ 	.short	(.L_11 - .L_10)
.L_10:
        /*001c*/ 	.word	0x00000000
        /*0020*/ 	.short	0x0001
        /*0022*/ 	.short	0x0008
        /*0024*/ 	.byte	0x00, 0xf5, 0x21, 0x00


	//----- nvinfo : EIATTR_KPARAM_INFO
	.align		4
.L_11:
        /*0028*/ 	.byte	0x04, 0x17
        /*002a*/ 	.short	(.L_13 - .L_12)
.L_12:
        /*002c*/ 	.word	0x00000000
        /*0030*/ 	.short	0x0000
        /*0032*/ 	.short	0x0000
        /*0034*/ 	.byte	0x00, 0xf5, 0x21, 0x00


	//----- nvinfo : EIATTR_SPARSE_MMA_MASK
	.align		4
.L_13:
        /*0038*/ 	.byte	0x03, 0x50
        /*003a*/ 	.short	0x0000


	//----- nvinfo : EIATTR_MAXREG_COUNT
	.align		4
        /*003c*/ 	.byte	0x03, 0x1b
        /*003e*/ 	.short	0x00ff


	//----- nvinfo : EIATTR_MERCURY_ISA_VERSION
	.align		4
        /*0040*/ 	.byte	0x03, 0x5f
        /*0042*/ 	.short	0x0101


	//----- nvinfo : EIATTR_VRC_CTA_INIT_COUNT
	.align		4
        /*0044*/ 	.byte	0x02, 0x4a
	.zero		1
	.zero		1


	//----- nvinfo : EIATTR_EXIT_INSTR_OFFSETS
	.align		4
        /*0048*/ 	.byte	0x04, 0x1c
        /*004a*/ 	.short	(.L_15 - .L_14)


	//   ....[0]....
.L_14:
        /*004c*/ 	.word	0x00000060


	//   ....[1]....
        /*0050*/ 	.word	0x00000170


	//----- nvinfo : EIATTR_CRS_STACK_SIZE
	.align		4
.L_15:
        /*0054*/ 	.byte	0x04, 0x1e
        /*0056*/ 	.short	(.L_17 - .L_16)
.L_16:
        /*0058*/ 	.word	0x00000000


	//----- nvinfo : EIATTR_CBANK_PARAM_SIZE
	.align		4
.L_17:
        /*005c*/ 	.byte	0x03, 0x19
        /*005e*/ 	.short	0x0018


	//----- nvinfo : EIATTR_PARAM_CBANK
	.align		4
        /*0060*/ 	.byte	0x04, 0x0a
        /*0062*/ 	.short	(.L_19 - .L_18)
	.align		4
.L_18:
        /*0064*/ 	.word	index@(.nv.constant0._Z7vec_addPfS_S_)
        /*0068*/ 	.short	0x0380
        /*006a*/ 	.short	0x0018


	//----- nvinfo : EIATTR_SW_WAR
	.align		4
.L_19:
        /*006c*/ 	.byte	0x04, 0x36
        /*006e*/ 	.short	(.L_21 - .L_20)
.L_20:
        /*0070*/ 	.word	0x00000008
.L_21:


//--------------------- .nv.callgraph             --------------------------
	.section	.nv.callgraph,"",@"SHT_CUDA_CALLGRAPH"
	.align	4
	.sectionentsize	8
	.align		4
        /*0000*/ 	.word	0x00000000
	.align		4
        /*0004*/ 	.word	0xffffffff
	.align		4
        /*0008*/ 	.word	0x00000000
	.align		4
        /*000c*/ 	.word	0xfffffffe
	.align		4
        /*0010*/ 	.word	0x00000000
	.align		4
        /*0014*/ 	.word	0xfffffffd
	.align		4
        /*0018*/ 	.word	0x00000000
	.align		4
        /*001c*/ 	.word	0xfffffffc


//--------------------- .text._Z7vec_addPfS_S_    --------------------------
	.section	.text._Z7vec_addPfS_S_,"ax",@progbits
	.align	128
        .global         _Z7vec_addPfS_S_
        .type           _Z7vec_addPfS_S_,@function
        .size           _Z7vec_addPfS_S_,(.L_x_2 - _Z7vec_addPfS_S_)
        .other          _Z7vec_addPfS_S_,@"STO_CUDA_ENTRY STV_DEFAULT"
_Z7vec_addPfS_S_:
.text._Z7vec_addPfS_S_:
[----:B------:R-:W-:Y:S01]  /*0000*/  LDC R1, c[0x0][0x37c] ;  /* 0x0000df00ff017b82 */ /* 0x000fe20000000800 */
[----:B------:R-:W0:Y:S01]  /*0010*/  S2R R0, SR_CTAID.X ;  /* 0x0000000000007919 */ /* 0x000e220000002500 */
[----:B------:R-:W0:Y:S01]  /*0020*/  LDCU UR4, c[0x0][0x360] ;  /* 0x00006c00ff0477ac */ /* 0x000e220008000800 */
[----:B------:R-:W0:Y:S02]  /*0030*/  S2R R3, SR_TID.X ;  /* 0x0000000000037919 */ /* 0x000e240000002100 */
[----:B0-----:R-:W-:-:S05]  /*0040*/  IMAD R0, R0, UR4, R3 ;  /* 0x0000000400007c24 */ /* 0x001fca000f8e0203 */
[----:B------:R-:W-:-:S13]  /*0050*/  ISETP.GT.AND P0, PT, R0, 0xf423f, PT ;  /* 0x000f423f0000780c */ /* 0x000fda0003f04270 */
[----:B------:R-:W-:Y:S05]  /*0060*/  @P0 EXIT ;  /* 0x000000000000094d */ /* 0x000fea0003800000 */
[----:B------:R-:W0:Y:S01]  /*0070*/  LDC.64 R12, c[0x0][0x390] ;  /* 0x0000e400ff0c7b82 */ /* 0x000e220000000a00 */
[----:B------:R-:W1:Y:S01]  /*0080*/  LDCU UR5, c[0x0][0x370] ;  /* 0x00006e00ff0577ac */ /* 0x000e620008000800 */
[----:B------:R-:W2:Y:S06]  /*0090*/  LDCU.64 UR6, c[0x0][0x358] ;  /* 0x00006b00ff0677ac */ /* 0x000eac0008000a00 */
[----:B------:R-:W3:Y:S08]  /*00a0*/  LDC.64 R8, c[0x0][0x380] ;  /* 0x0000e000ff087b82 */ /* 0x000ef00000000a00 */
[----:B------:R-:W4:Y:S01]  /*00b0*/  LDC.64 R10, c[0x0][0x388] ;  /* 0x0000e200ff0a7b82 */ /* 0x000f220000000a00 */
[----:B-1----:R-:W-:-:S12]  /*00c0*/  UIMAD UR4, UR4, UR5, URZ ;  /* 0x00000005040472a4 */ /* 0x002fd8000f8e02ff */
.L_x_0:
[----:B---3--:R-:W-:-:S04]  /*00d0*/  IMAD.WIDE R2, R0, 0x4, R8 ;  /* 0x0000000400027825 */ /* 0x008fc800078e0208 */
[C---:B----4-:R-:W-:Y:S02]  /*00e0*/  IMAD.WIDE R4, R0.reuse, 0x4, R10 ;  /* 0x0000000400047825 */ /* 0x050fe400078e020a */
[----:B--2---:R-:W2:Y:S04]  /*00f0*/  LDG.E R2, desc[UR6][R2.64] ;  /* 0x0000000602027981 */ /* 0x004ea8000c1e1900 */
[----:B------:R-:W2:Y:S01]  /*0100*/  LDG.E R5, desc[UR6][R4.64] ;  /* 0x0000000604057981 */ /* 0x000ea2000c1e1900 */
[C---:B01----:R-:W-:Y:S01]  /*0110*/  IMAD.WIDE R6, R0.reuse, 0x4, R12 ;  /* 0x0000000400067825 */ /* 0x043fe200078e020c */
[----:B------:R-:W-:-:S04]  /*0120*/  IADD3 R0, PT, PT, R0, UR4, RZ ;  /* 0x0000000400007c10 */ /* 0x000fc8000fffe0ff */
[----:B------:R-:W-:Y:S01]  /*0130*/  ISETP.GE.AND P0, PT, R0, 0xf4240, PT ;  /* 0x000f42400000780c */ /* 0x000fe20003f06270 */
[----:B--2---:R-:W-:-:S05]  /*0140*/  FADD R15, R2, R5 ;  /* 0x00000005020f7221 */ /* 0x004fca0000000000 */
[----:B------:R1:W-:Y:S07]  /*0150*/  STG.E desc[UR6][R6.64], R15 ;  /* 0x0000000f06007986 */ /* 0x0003ee000c101906 */
[----:B------:R-:W-:Y:S05]  /*0160*/  @!P0 BRA `(.L_x_0) ;  /* 0xfffffffc00d88947 */ /* 0x000fea000383ffff */
[----:B------:R-:W-:Y:S05]  /*0170*/  EXIT ;  /* 0x000000000000794d */ /* 0x000fea0003800000 */
.L_x_1:
[----:B------:R-:W-:-:S00]  /*0180*/  BRA `(.L_x_1) ;  /* 0xfffffffc00fc7947 */ /* 0x000fc0000383ffff */
[----:B------:R-:W-:-:S00]  /*0190*/  NOP ;  /* 0x0000000000007918 */ /* 0x000fc00000000000 */
        /* <DEDUP_REMOVED lines=14> */
.L_x_2:


//--------------------- .nv.shared.reserved.0     --------------------------
	.section	.nv.shared.reserved.0,"aw",@nobits
	.weak		__nv_reservedSMEM_offset_0_alias
	.size		__nv_reservedSMEM_offset_0_alias, 0, 64
	.other		__nv_reservedSMEM_offset_0_alias,@"STO_CUDA_RESERVED_SHARED STV_DEFAULT"
__nv_reservedSMEM_offset_0_alias:
	.zero		0
	.zero		64


//--------------------- .nv.constant0._Z7vec_addPfS_S_ --------------------------
	.section	.nv.constant0._Z7vec_addPfS_S_,"a",@progbits
	.sectionflags	@""
	.align	4
.nv.constant0._Z7vec_addPfS_S_:
	.zero		920


//--------------------- SYMBOLS --------------------------

	.type		.nv.reservedSmem.offset0,@object
	.size		.nv.reservedSmem.offset0,0x4
